//
// Generated by NVIDIA NVVM Compiler
//
// Compiler Build ID: CL-36424714
// Cuda compilation tools, release 13.0, V13.0.88
// Based on NVVM 20.0.0
//

.version 9.0
.target sm_100
.address_size 64

	// .globl	default_function_kernel_2

.visible .entry default_function_kernel_2(
	.param .u64 .ptr .align 1 default_function_kernel_2_param_0,
	.param .u64 .ptr .align 1 default_function_kernel_2_param_1
)
{
	.reg .pred 	%p<10>;
	.reg .b32 	%r<8>;
	.reg .b32 	%f<62>;
	.reg .b64 	%rd<9>;

	ld.param.u64 	%rd1, [default_function_kernel_2_param_0];
	ld.param.u64 	%rd2, [default_function_kernel_2_param_1];
	cvta.to.global.u64 	%rd3, %rd2;
	mov.u32 	%r1, %ctaid.x;
	mul.wide.u32 	%rd4, %r1, 4;
	add.s64 	%rd5, %rd3, %rd4;
	ld.global.nc.f32 	%f7, [%rd5];
	abs.f32 	%f8, %f7;
	fma.rn.f32 	%f9, %f8, 0fBF000000, 0f3F000000;
	rsqrt.approx.ftz.f32 	%f10, %f9;
	mul.f32 	%f11, %f10, %f9;
	mul.f32 	%f12, %f10, 0fBF000000;
	fma.rn.f32 	%f13, %f11, %f12, 0f3F000000;
	fma.rn.f32 	%f14, %f11, %f13, %f11;
	setp.eq.f32 	%p1, %f8, 0f3F800000;
	selp.f32 	%f15, 0f00000000, %f14, %p1;
	setp.gt.f32 	%p2, %f8, 0f3F0F5C29;
	selp.f32 	%f16, %f15, %f8, %p2;
	copysign.f32 	%f17, %f7, %f16;
	mul.f32 	%f18, %f17, %f17;
	fma.rn.f32 	%f19, %f18, 0f3D10ECEF, 0f3C8B1ABB;
	fma.rn.f32 	%f20, %f19, %f18, 0f3CFC028C;
	fma.rn.f32 	%f21, %f20, %f18, 0f3D372139;
	fma.rn.f32 	%f22, %f21, %f18, 0f3D9993DB;
	fma.rn.f32 	%f23, %f22, %f18, 0f3E2AAAC6;
	mul.f32 	%f24, %f18, %f23;
	fma.rn.f32 	%f25, %f24, %f17, %f17;
	neg.f32 	%f26, %f25;
	selp.f32 	%f27, %f25, %f26, %p2;
	fma.rn.f32 	%f28, 0f3F6EE581, 0f3FD774EB, %f27;
	setp.gt.f32 	%p3, %f7, 0f3F0F5C29;
	selp.f32 	%f29, %f25, %f28, %p3;
	add.f32 	%f30, %f29, %f29;
	selp.f32 	%f1, %f30, %f29, %p2;
	abs.f32 	%f2, %f1;
	fma.rn.f32 	%f31, %f1, %f1, 0f3F800000;
	rsqrt.approx.ftz.f32 	%f32, %f31;
	fma.rn.f32 	%f33, %f31, %f32, 0f3F800000;
	rcp.approx.ftz.f32 	%f34, %f33;
	mul.f32 	%f35, %f2, %f34;
	fma.rn.f32 	%f36, %f2, %f35, %f2;
	setp.gt.f32 	%p4, %f2, 0f4B000000;
	selp.f32 	%f3, %f2, %f36, %p4;
	mov.f32 	%f37, 0f3F800000;
	add.rz.f32 	%f38, %f3, %f37;
	mov.b32 	%r3, %f38;
	add.s32 	%r4, %r3, -1061158912;
	and.b32  	%r5, %r4, -8388608;
	mov.b32 	%r2, %f3;
	sub.s32 	%r6, %r2, %r5;
	mov.b32 	%f39, %r6;
	sub.s32 	%r7, 1082130432, %r5;
	mov.b32 	%f40, %r7;
	fma.rn.f32 	%f41, %f40, 0f3E800000, 0fBF800000;
	add.f32 	%f42, %f41, %f39;
	cvt.rn.f32.s32 	%f43, %r5;
	mul.f32 	%f44, %f43, 0f34000000;
	fma.rn.f32 	%f45, %f42, 0fBD39BF78, 0f3DD80012;
	fma.rn.f32 	%f46, %f45, %f42, 0fBE0778E0;
	fma.rn.f32 	%f47, %f46, %f42, 0f3E146475;
	fma.rn.f32 	%f48, %f47, %f42, 0fBE2A68DD;
	fma.rn.f32 	%f49, %f48, %f42, 0f3E4CAF9E;
	fma.rn.f32 	%f50, %f49, %f42, 0fBE800042;
	fma.rn.f32 	%f51, %f50, %f42, 0f3EAAAAE6;
	fma.rn.f32 	%f52, %f51, %f42, 0fBF000000;
	mul.f32 	%f53, %f42, %f52;
	fma.rn.f32 	%f54, %f53, %f42, %f42;
	fma.rn.f32 	%f61, %f44, 0f3F317218, %f54;
	setp.lt.u32 	%p5, %r2, 2139095040;
	@%p5 bra 	$L__BB0_2;
	setp.gt.s32 	%p6, %r2, -1082130432;
	fma.rn.f32 	%f55, %f3, 0f7F800000, 0f7F800000;
	selp.f32 	%f56, %f55, %f61, %p6;
	setp.eq.f32 	%p7, %f3, 0f00000000;
	selp.f32 	%f61, 0f80000000, %f56, %p7;
$L__BB0_2:
	setp.gt.f32 	%p8, %f2, 0f4B000000;
	cvta.to.global.u64 	%rd6, %rd1;
	add.f32 	%f57, %f61, 0f3F317218;
	selp.f32 	%f58, %f57, %f61, %p8;
	setp.num.f32 	%p9, %f2, %f2;
	copysign.f32 	%f59, %f1, %f58;
	selp.f32 	%f60, %f59, %f58, %p9;
	add.s64 	%rd8, %rd6, %rd4;
	st.global.f32 	[%rd8], %f60;
	ret;

}
	// .globl	default_function_kernel_1
.visible .entry default_function_kernel_1(
	.param .u64 .ptr .align 1 default_function_kernel_1_param_0,
	.param .u64 .ptr .align 1 default_function_kernel_1_param_1
)
.maxntid 64
{
	.reg .pred 	%p<5>;
	.reg .b32 	%r<8>;
	.reg .b32 	%f<23>;
	.reg .b64 	%rd<8>;

	ld.param.u64 	%rd1, [default_function_kernel_1_param_0];
	ld.param.u64 	%rd2, [default_function_kernel_1_param_1];
	mov.u32 	%r1, %ctaid.x;
	shl.b32 	%r3, %r1, 3;
	mov.u32 	%r2, %tid.x;
	shr.u32 	%r4, %r2, 3;
	or.b32  	%r5, %r3, %r4;
	setp.gt.u32 	%p1, %r5, 8;
	@%p1 bra 	$L__BB1_2;
	cvta.to.global.u64 	%rd3, %rd2;
	cvta.to.global.u64 	%rd4, %rd1;
	shl.b32 	%r6, %r1, 6;
	or.b32  	%r7, %r6, %r2;
	mul.wide.u32 	%rd5, %r7, 4;
	add.s64 	%rd6, %rd3, %rd5;
	ld.global.nc.f32 	%f1, [%rd6];
	abs.f32 	%f2, %f1;
	fma.rn.f32 	%f3, %f2, 0fBF000000, 0f3F000000;
	rsqrt.approx.ftz.f32 	%f4, %f3;
	mul.f32 	%f5, %f4, %f3;
	mul.f32 	%f6, %f4, 0fBF000000;
	fma.rn.f32 	%f7, %f5, %f6, 0f3F000000;
	fma.rn.f32 	%f8, %f5, %f7, %f5;
	setp.eq.f32 	%p2, %f2, 0f3F800000;
	selp.f32 	%f9, 0f00000000, %f8, %p2;
	setp.gt.f32 	%p3, %f2, 0f3F0F5C29;
	selp.f32 	%f10, %f9, %f2, %p3;
	mul.f32 	%f11, %f10, %f10;
	fma.rn.f32 	%f12, %f11, 0f3D4DD2F7, 0f3C99CA97;
	fma.rn.f32 	%f13, %f12, %f11, 0f3D3F90E8;
	fma.rn.f32 	%f14, %f13, %f11, 0f3D993CCF;
	fma.rn.f32 	%f15, %f14, %f11, 0f3E2AAC04;
	mul.f32 	%f16, %f11, %f15;
	fma.rn.f32 	%f17, %f16, %f10, %f10;
	mul.f32 	%f18, %f17, 0fC0000000;
	fma.rn.f32 	%f19, 0f3F6EE581, 0f3FD774EB, %f18;
	selp.f32 	%f20, %f19, %f17, %p3;
	setp.num.f32 	%p4, %f20, %f20;
	copysign.f32 	%f21, %f1, %f20;
	selp.f32 	%f22, %f21, %f20, %p4;
	add.s64 	%rd7, %rd4, %rd5;
	st.global.f32 	[%rd7], %f22;
$L__BB1_2:
	ret;

}
	// .globl	default_function_kernel
.visible .entry default_function_kernel(
	.param .u64 .ptr .align 1 default_function_kernel_param_0,
	.param .u64 .ptr .align 1 default_function_kernel_param_1
)
.maxntid 8
{
	.reg .pred 	%p<4>;
	.reg .b32 	%r<5>;
	.reg .b32 	%f<28>;
	.reg .b64 	%rd<8>;

	ld.param.u64 	%rd1, [default_function_kernel_param_0];
	ld.param.u64 	%rd2, [default_function_kernel_param_1];
	cvta.to.global.u64 	%rd3, %rd1;
	cvta.to.global.u64 	%rd4, %rd2;
	mov.u32 	%r1, %ctaid.x;
	shl.b32 	%r2, %r1, 3;
	mov.u32 	%r3, %tid.x;
	or.b32  	%r4, %r2, %r3;
	mul.wide.u32 	%rd5, %r4, 4;
	add.s64 	%rd6, %rd4, %rd5;
	ld.global.nc.f32 	%f1, [%rd6];
	abs.f32 	%f2, %f1;
	fma.rn.f32 	%f3, %f2, 0fBF000000, 0f3F000000;
	rsqrt.approx.ftz.f32 	%f4, %f3;
	mul.f32 	%f5, %f4, %f3;
	mul.f32 	%f6, %f4, 0fBF000000;
	fma.rn.f32 	%f7, %f5, %f6, 0f3F000000;
	fma.rn.f32 	%f8, %f5, %f7, %f5;
	setp.eq.f32 	%p1, %f2, 0f3F800000;
	selp.f32 	%f9, 0f00000000, %f8, %p1;
	setp.gt.f32 	%p2, %f2, 0f3F0F5C29;
	selp.f32 	%f10, %f9, %f2, %p2;
	copysign.f32 	%f11, %f1, %f10;
	mul.f32 	%f12, %f11, %f11;
	fma.rn.f32 	%f13, %f12, 0f3D10ECEF, 0f3C8B1ABB;
	fma.rn.f32 	%f14, %f13, %f12, 0f3CFC028C;
	fma.rn.f32 	%f15, %f14, %f12, 0f3D372139;
	fma.rn.f32 	%f16, %f15, %f12, 0f3D9993DB;
	fma.rn.f32 	%f17, %f16, %f12, 0f3E2AAAC6;
	mul.f32 	%f18, %f12, %f17;
	fma.rn.f32 	%f19, %f18, %f11, %f11;
	neg.f32 	%f20, %f19;
	selp.f32 	%f21, %f19, %f20, %p2;
	fma.rn.f32 	%f22, 0f3F6EE581, 0f3FD774EB, %f21;
	setp.gt.f32 	%p3, %f1, 0f3F0F5C29;
	selp.f32 	%f23, %f19, %f22, %p3;
	add.f32 	%f24, %f23, %f23;
	selp.f32 	%f25, %f24, %f23, %p2;
	div.rn.f32 	%f26, %f1, %f25;
	add.f32 	%f27, %f1, %f26;
	add.s64 	%rd7, %rd3, %rd5;
	st.global.f32 	[%rd7], %f27;
	ret;

}


// ===== COMPILED SASS (sm_100) =====

	.target	sm_100

	.elftype	@"ET_EXEC"


//--------------------- .note.nv.tkinfo           --------------------------
	.section	.note.nv.tkinfo,"",@"SHT_NOTE"
	.sectionflags	@"SHF_NOTE_NV_TKINFO"
	.tkinfo
        /*0018*/ 	.word	0x00000002
        /*0030*/ 	.string	""
        /*0030*/ 	.string	"ptxas"
        /*0030*/ 	.string	"Cuda compilation tools, release 13.0, V13.0.88"
        /*0030*/ 	.string	"Build cuda_13.0.r13.0/compiler.36424714_0"
        /*0030*/ 	.string	"-arch sm_100 -m 64 "



//--------------------- .note.nv.cuinfo           --------------------------
	.section	.note.nv.cuinfo,"",@"SHT_NOTE"
	.sectionflags	@"SHF_NOTE_NV_CUINFO"
        /*0018*/ 	.short	0x0002
        /*001a*/ 	.short	0x0064
        /*001c*/ 	.short	0x0082
	.zero		2


//--------------------- .nv.info                  --------------------------
	.section	.nv.info,"",@"SHT_CUDA_INFO"
	.align	4


	//----- nvinfo : EIATTR_REGCOUNT
	.align		4
        /*0000*/ 	.byte	0x04, 0x2f
        /*0002*/ 	.short	(.L_1 - .L_0)
	.align		4
.L_0:
        /*0004*/ 	.word	index@(default_function_kernel_2)
        /*0008*/ 	.word	0x0000000b


	//----- nvinfo : EIATTR_FRAME_SIZE
	.align		4
.L_1:
        /*000c*/ 	.byte	0x04, 0x11
        /*000e*/ 	.short	(.L_3 - .L_2)
	.align		4
.L_2:
        /*0010*/ 	.word	index@(default_function_kernel_2)
        /*0014*/ 	.word	0x00000000


	//----- nvinfo : EIATTR_REGCOUNT
	.align		4
.L_3:
        /*0018*/ 	.byte	0x04, 0x2f
        /*001a*/ 	.short	(.L_5 - .L_4)
	.align		4
.L_4:
        /*001c*/ 	.word	index@(default_function_kernel_1)
        /*0020*/ 	.word	0x0000000c


	//----- nvinfo : EIATTR_FRAME_SIZE
	.align		4
.L_5:
        /*0024*/ 	.byte	0x04, 0x11
        /*0026*/ 	.short	(.L_7 - .L_6)
	.align		4
.L_6:
        /*0028*/ 	.word	index@(default_function_kernel_1)
        /*002c*/ 	.word	0x00000000


	//----- nvinfo : EIATTR_REGCOUNT
	.align		4
.L_7:
        /*0030*/ 	.byte	0x04, 0x2f
        /*0032*/ 	.short	(.L_9 - .L_8)
	.align		4
.L_8:
        /*0034*/ 	.word	index@(default_function_kernel)
        /*0038*/ 	.word	0x00000010


	//----- nvinfo : EIATTR_FRAME_SIZE
	.align		4
.L_9:
        /*003c*/ 	.byte	0x04, 0x11
        /*003e*/ 	.short	(.L_11 - .L_10)
	.align		4
.L_10:
        /*0040*/ 	.word	index@($__internal_0_$__cuda_sm3x_div_rn_noftz_f32_slowpath)
        /*0044*/ 	.word	0x00000000


	//----- nvinfo : EIATTR_FRAME_SIZE
	.align		4
.L_11:
        /*0048*/ 	.byte	0x04, 0x11
        /*004a*/ 	.short	(.L_13 - .L_12)
	.align		4
.L_12:
        /*004c*/ 	.word	index@(default_function_kernel)
        /*0050*/ 	.word	0x00000000


	//----- nvinfo : EIATTR_MIN_STACK_SIZE
	.align		4
.L_13:
        /*0054*/ 	.byte	0x04, 0x12
        /*0056*/ 	.short	(.L_15 - .L_14)
	.align		4
.L_14:
        /*0058*/ 	.word	index@(default_function_kernel)
        /*005c*/ 	.word	0x00000000


	//----- nvinfo : EIATTR_MIN_STACK_SIZE
	.align		4
.L_15:
        /*0060*/ 	.byte	0x04, 0x12
        /*0062*/ 	.short	(.L_17 - .L_16)
	.align		4
.L_16:
        /*0064*/ 	.word	index@(default_function_kernel_1)
        /*0068*/ 	.word	0x00000000


	//----- nvinfo : EIATTR_MIN_STACK_SIZE
	.align		4
.L_17:
        /*006c*/ 	.byte	0x04, 0x12
        /*006e*/ 	.short	(.L_19 - .L_18)
	.align		4
.L_18:
        /*0070*/ 	.word	index@(default_function_kernel_2)
        /*0074*/ 	.word	0x00000000
.L_19:


//--------------------- .nv.compat                --------------------------
	.section	.nv.compat,"",@"SHT_CUDA_COMPAT_INFO"
	.align	4
        /*0000*/ 	.byte	0x02, 0x09, 0x00, 0x00, 0x02, 0x02, 0x01, 0x00, 0x02, 0x05, 0x05, 0x00, 0x03, 0x07, 0x01, 0x01
        /*0010*/ 	.byte	0x02, 0x03, 0x00, 0x00, 0x02, 0x06, 0x01, 0x00, 0x04, 0x0b, 0x08, 0x00, 0x01, 0x00, 0x00, 0x00
        /*0020*/ 	.byte	0x00, 0x00, 0x00, 0x00


//--------------------- .nv.info.default_function_kernel --------------------------
	.section	.nv.info.default_function_kernel,"",@"SHT_CUDA_INFO"
	.sectionflags	@""
	.align	4


	//----- nvinfo : EIATTR_CUDA_API_VERSION
	.align		4
        /*0000*/ 	.byte	0x04, 0x37
        /*0002*/ 	.short	(.L_21 - .L_20)
.L_20:
        /*0004*/ 	.word	0x00000082


	//----- nvinfo : EIATTR_KPARAM_INFO
	.align		4
.L_21:
        /*0008*/ 	.byte	0x04, 0x17
        /*000a*/ 	.short	(.L_23 - .L_22)
.L_22:
        /*000c*/ 	.word	0x00000000
        /*0010*/ 	.short	0x0001
        /*0012*/ 	.short	0x0008
        /*0014*/ 	.byte	0x00, 0xf5, 0x21, 0x00


	//----- nvinfo : EIATTR_KPARAM_INFO
	.align		4
.L_23:
        /*0018*/ 	.byte	0x04, 0x17
        /*001a*/ 	.short	(.L_25 - .L_24)
.L_24:
        /*001c*/ 	.word	0x00000000
        /*0020*/ 	.short	0x0000
        /*0022*/ 	.short	0x0000
        /*0024*/ 	.byte	0x00, 0xf5, 0x21, 0x00


	//----- nvinfo : EIATTR_SPARSE_MMA_MASK
	.align		4
.L_25:
        /*0028*/ 	.byte	0x03, 0x50
        /*002a*/ 	.short	0x0000


	//----- nvinfo : EIATTR_MAXREG_COUNT
	.align		4
        /*002c*/ 	.byte	0x03, 0x1b
        /*002e*/ 	.short	0x00ff


	//----- nvinfo : EIATTR_MERCURY_ISA_VERSION
	.align		4
        /*0030*/ 	.byte	0x03, 0x5f
        /*0032*/ 	.short	0x0101


	//----- nvinfo : EIATTR_VRC_CTA_INIT_COUNT
	.align		4
        /*0034*/ 	.byte	0x02, 0x4a
	.zero		1
	.zero		1


	//----- nvinfo : EIATTR_EXIT_INSTR_OFFSETS
	.align		4
        /*0038*/ 	.byte	0x04, 0x1c
        /*003a*/ 	.short	(.L_27 - .L_26)


	//   ....[0]....
.L_26:
        /*003c*/ 	.word	0x00000340


	//----- nvinfo : EIATTR_MAX_THREADS
	.align		4
.L_27:
        /*0040*/ 	.byte	0x04, 0x05
        /*0042*/ 	.short	(.L_29 - .L_28)
.L_28:
        /*0044*/ 	.word	0x00000008
        /*0048*/ 	.word	0x00000001
        /*004c*/ 	.word	0x00000001


	//----- nvinfo : EIATTR_CRS_STACK_SIZE
	.align		4
.L_29:
        /*0050*/ 	.byte	0x04, 0x1e
        /*0052*/ 	.short	(.L_31 - .L_30)
.L_30:
        /*0054*/ 	.word	0x00000000


	//----- nvinfo : EIATTR_CBANK_PARAM_SIZE
	.align		4
.L_31:
        /*0058*/ 	.byte	0x03, 0x19
        /*005a*/ 	.short	0x0010


	//----- nvinfo : EIATTR_PARAM_CBANK
	.align		4
        /*005c*/ 	.byte	0x04, 0x0a
        /*005e*/ 	.short	(.L_33 - .L_32)
	.align		4
.L_32:
        /*0060*/ 	.word	index@(.nv.constant0.default_function_kernel)
        /*0064*/ 	.short	0x0380
        /*0066*/ 	.short	0x0010


	//----- nvinfo : EIATTR_SW_WAR
	.align		4
.L_33:
        /*0068*/ 	.byte	0x04, 0x36
        /*006a*/ 	.short	(.L_35 - .L_34)
.L_34:
        /*006c*/ 	.word	0x00000008
.L_35:


//--------------------- .nv.info.default_function_kernel_1 --------------------------
	.section	.nv.info.default_function_kernel_1,"",@"SHT_CUDA_INFO"
	.sectionflags	@""
	.align	4


	//----- nvinfo : EIATTR_CUDA_API_VERSION
	.align		4
        /*0000*/ 	.byte	0x04, 0x37
        /*0002*/ 	.short	(.L_37 - .L_36)
.L_36:
        /*0004*/ 	.word	0x00000082


	//----- nvinfo : EIATTR_KPARAM_INFO
	.align		4
.L_37:
        /*0008*/ 	.byte	0x04, 0x17
        /*000a*/ 	.short	(.L_39 - .L_38)
.L_38:
        /*000c*/ 	.word	0x00000000
        /*0010*/ 	.short	0x0001
        /*0012*/ 	.short	0x0008
        /*0014*/ 	.byte	0x00, 0xf5, 0x21, 0x00


	//----- nvinfo : EIATTR_KPARAM_INFO
	.align		4
.L_39:
        /*0018*/ 	.byte	0x04, 0x17
        /*001a*/ 	.short	(.L_41 - .L_40)
.L_40:
        /*001c*/ 	.word	0x00000000
        /*0020*/ 	.short	0x0000
        /*0022*/ 	.short	0x0000
        /*0024*/ 	.byte	0x00, 0xf5, 0x21, 0x00


	//----- nvinfo : EIATTR_SPARSE_MMA_MASK
	.align		4
.L_41:
        /*0028*/ 	.byte	0x03, 0x50
        /*002a*/ 	.short	0x0000


	//----- nvinfo : EIATTR_MAXREG_COUNT
	.align		4
        /*002c*/ 	.byte	0x03, 0x1b
        /*002e*/ 	.short	0x00ff


	//----- nvinfo : EIATTR_MERCURY_ISA_VERSION
	.align		4
        /*0030*/ 	.byte	0x03, 0x5f
        /*0032*/ 	.short	0x0101


	//----- nvinfo : EIATTR_VRC_CTA_INIT_COUNT
	.align		4
        /*0034*/ 	.byte	0x02, 0x4a
	.zero		1
	.zero		1


	//----- nvinfo : EIATTR_EXIT_INSTR_OFFSETS
	.align		4
        /*0038*/ 	.byte	0x04, 0x1c
        /*003a*/ 	.short	(.L_43 - .L_42)


	//   ....[0]....
.L_42:
        /*003c*/ 	.word	0x00000070


	//   ....[1]....
        /*0040*/ 	.word	0x000002a0


	//----- nvinfo : EIATTR_MAX_THREADS
	.align		4
.L_43:
        /*0044*/ 	.byte	0x04, 0x05
        /*0046*/ 	.short	(.L_45 - .L_44)
.L_44:
        /*0048*/ 	.word	0x00000040
        /*004c*/ 	.word	0x00000001
        /*0050*/ 	.word	0x00000001


	//----- nvinfo : EIATTR_CBANK_PARAM_SIZE
	.align		4
.L_45:
        /*0054*/ 	.byte	0x03, 0x19
        /*0056*/ 	.short	0x0010


	//----- nvinfo : EIATTR_PARAM_CBANK
	.align		4
        /*0058*/ 	.byte	0x04, 0x0a
        /*005a*/ 	.short	(.L_47 - .L_46)
	.align		4
.L_46:
        /*005c*/ 	.word	index@(.nv.constant0.default_function_kernel_1)
        /*0060*/ 	.short	0x0380
        /*0062*/ 	.short	0x0010


	//----- nvinfo : EIATTR_SW_WAR
	.align		4
.L_47:
        /*0064*/ 	.byte	0x04, 0x36
        /*0066*/ 	.short	(.L_49 - .L_48)
.L_48:
        /*0068*/ 	.word	0x00000008
.L_49:


//--------------------- .nv.info.default_function_kernel_2 --------------------------
	.section	.nv.info.default_function_kernel_2,"",@"SHT_CUDA_INFO"
	.sectionflags	@""
	.align	4


	//----- nvinfo : EIATTR_CUDA_API_VERSION
	.align		4
        /*0000*/ 	.byte	0x04, 0x37
        /*0002*/ 	.short	(.L_51 - .L_50)
.L_50:
        /*0004*/ 	.word	0x00000082


	//----- nvinfo : EIATTR_KPARAM_INFO
	.align		4
.L_51:
        /*0008*/ 	.byte	0x04, 0x17
        /*000a*/ 	.short	(.L_53 - .L_52)
.L_52:
        /*000c*/ 	.word	0x00000000
        /*0010*/ 	.short	0x0001
        /*0012*/ 	.short	0x0008
        /*0014*/ 	.byte	0x00, 0xf5, 0x21, 0x00


	//----- nvinfo : EIATTR_KPARAM_INFO
	.align		4
.L_53:
        /*0018*/ 	.byte	0x04, 0x17
        /*001a*/ 	.short	(.L_55 - .L_54)
.L_54:
        /*001c*/ 	.word	0x00000000
        /*0020*/ 	.short	0x0000
        /*0022*/ 	.short	0x0000
        /*0024*/ 	.byte	0x00, 0xf5, 0x21, 0x00


	//----- nvinfo : EIATTR_SPARSE_MMA_MASK
	.align		4
.L_55:
        /*0028*/ 	.byte	0x03, 0x50
        /*002a*/ 	.short	0x0000


	//----- nvinfo : EIATTR_MAXREG_COUNT
	.align		4
        /*002c*/ 	.byte	0x03, 0x1b
        /*002e*/ 	.short	0x00ff


	//----- nvinfo : EIATTR_MERCURY_ISA_VERSION
	.align		4
        /*0030*/ 	.byte	0x03, 0x5f
        /*0032*/ 	.short	0x0101


	//----- nvinfo : EIATTR_VRC_CTA_INIT_COUNT
	.align		4
        /*0034*/ 	.byte	0x02, 0x4a
	.zero		1
	.zero		1


	//----- nvinfo : EIATTR_EXIT_INSTR_OFFSETS
	.align		4
        /*0038*/ 	.byte	0x04, 0x1c
        /*003a*/ 	.short	(.L_57 - .L_56)


	//   ....[0]....
.L_56:
        /*003c*/ 	.word	0x000004c0


	//----- nvinfo : EIATTR_CBANK_PARAM_SIZE
	.align		4
.L_57:
        /*0040*/ 	.byte	0x03, 0x19
        /*0042*/ 	.short	0x0010


	//----- nvinfo : EIATTR_PARAM_CBANK
	.align		4
        /*0044*/ 	.byte	0x04, 0x0a
        /*0046*/ 	.short	(.L_59 - .L_58)
	.align		4
.L_58:
        /*0048*/ 	.word	index@(.nv.constant0.default_function_kernel_2)
        /*004c*/ 	.short	0x0380
        /*004e*/ 	.short	0x0010


	//----- nvinfo : EIATTR_SW_WAR
	.align		4
.L_59:
        /*0050*/ 	.byte	0x04, 0x36
        /*0052*/ 	.short	(.L_61 - .L_60)
.L_60:
        /*0054*/ 	.word	0x00000008
.L_61:


//--------------------- .nv.callgraph             --------------------------
	.section	.nv.callgraph,"",@"SHT_CUDA_CALLGRAPH"
	.align	4
	.sectionentsize	8
	.align		4
        /*0000*/ 	.word	0x00000000
	.align		4
        /*0004*/ 	.word	0xffffffff
	.align		4
        /*0008*/ 	.word	0x00000000
	.align		4
        /*000c*/ 	.word	0xfffffffe
	.align		4
        /*0010*/ 	.word	0x00000000
	.align		4
        /*0014*/ 	.word	0xfffffffd
	.align		4
        /*0018*/ 	.word	0x00000000
	.align		4
        /*001c*/ 	.word	0xfffffffc


//--------------------- .text.default_function_kernel --------------------------
	.section	.text.default_function_kernel,"ax",@progbits
	.align	128
        .global         default_function_kernel
        .type           default_function_kernel,@function
        .size           default_function_kernel,(.L_x_16 - default_function_kernel)
        .other          default_function_kernel,@"STO_CUDA_ENTRY STV_DEFAULT"
default_function_kernel:
.text.default_function_kernel:
[----:B------:R-:W-:Y:S01]  /*0000*/  LDC R1, c[0x0][0x37c] ;  /* 0x0000df00ff017b82 */ /* 0x000fe20000000800 */
[----:B------:R-:W0:Y:S07]  /*0010*/  S2R R4, SR_TID.X ;  /* 0x0000000000047919 */ /* 0x000e2e0000002100 */
[----:B------:R-:W1:Y:S01]  /*0020*/  S2UR UR4, SR_CTAID.X ;  /* 0x00000000000479c3 */ /* 0x000e620000002500 */
[----:B------:R-:W2:Y:S07]  /*0030*/  LDCU.64 UR6, c[0x0][0x358] ;  /* 0x00006b00ff0677ac */ /* 0x000eae0008000a00 */
[----:B------:R-:W3:Y:S01]  /*0040*/  LDC.64 R2, c[0x0][0x388] ;  /* 0x0000e200ff027b82 */ /* 0x000ee20000000a00 */
[----:B-1----:R-:W-:-:S06]  /*0050*/  USHF.L.U32 UR4, UR4, 0x3, URZ ;  /* 0x0000000304047899 */ /* 0x002fcc00080006ff */
[----:B0-----:R-:W-:-:S05]  /*0060*/  LOP3.LUT R4, R4, UR4, RZ, 0xfc, !PT ;  /* 0x0000000404047c12 */ /* 0x001fca000f8efcff */
[----:B---3--:R-:W-:-:S05]  /*0070*/  IMAD.WIDE.U32 R2, R4, 0x4, R2 ;  /* 0x0000000404027825 */ /* 0x008fca00078e0002 */
[----:B--2---:R0:W2:Y:S01]  /*0080*/  LDG.E.CONSTANT R0, desc[UR6][R2.64] ;  /* 0x0000000602007981 */ /* 0x0040a2000c1e9900 */
[----:B------:R-:W-:Y:S01]  /*0090*/  IMAD.MOV.U32 R5, RZ, RZ, 0x3f000000 ;  /* 0x3f000000ff057424 */ /* 0x000fe200078e00ff */
[----:B------:R-:W-:Y:S01]  /*00a0*/  BSSY.RECONVERGENT B0, `(.L_x_0) ;  /* 0x0000025000007945 */ /* 0x000fe20003800200 */
[----:B0-----:R-:W-:Y:S02]  /*00b0*/  IMAD.MOV.U32 R3, RZ, RZ, 0x3d10ecef ;  /* 0x3d10ecefff037424 */ /* 0x001fe400078e00ff */
[C---:B--2---:R-:W-:Y:S01]  /*00c0*/  FFMA R5, |R0|.reuse, -R5, 0.5 ;  /* 0x3f00000000057423 */ /* 0x044fe20000000a05 */
[C---:B------:R-:W-:Y:S02]  /*00d0*/  FSETP.NEU.AND P1, PT, |R0|.reuse, 1, PT ;  /* 0x3f8000000000780b */ /* 0x040fe40003f2d200 */
[----:B------:R-:W-:Y:S01]  /*00e0*/  FSETP.GT.AND P0, PT, |R0|, 0.56000000238418579102, PT ;  /* 0x3f0f5c290000780b */ /* 0x000fe20003f04200 */
[----:B------:R-:W0:Y:S02]  /*00f0*/  MUFU.RSQ R6, R5 ;  /* 0x0000000500067308 */ /* 0x000e240000001400 */
[----:B0-----:R-:W-:Y:S01]  /*0100*/  FMUL R7, R5, R6 ;  /* 0x0000000605077220 */ /* 0x001fe20000400000 */
[----:B------:R-:W-:Y:S01]  /*0110*/  FMUL R6, R6, -0.5 ;  /* 0xbf00000006067820 */ /* 0x000fe20000400000 */
[----:B------:R-:W-:-:S03]  /*0120*/  IMAD.MOV.U32 R5, RZ, RZ, 0x3fd774eb ;  /* 0x3fd774ebff057424 */ /* 0x000fc600078e00ff */
[----:B------:R-:W-:-:S04]  /*0130*/  FFMA R6, R7, R6, 0.5 ;  /* 0x3f00000007067423 */ /* 0x000fc80000000006 */
[----:B------:R-:W-:-:S05]  /*0140*/  FFMA R6, R7, R6, R7 ;  /* 0x0000000607067223 */ /* 0x000fca0000000007 */
[----:B------:R-:W-:Y:S02]  /*0150*/  FSEL R7, R6, RZ, P1 ;  /* 0x000000ff06077208 */ /* 0x000fe40000800000 */
[----:B------:R-:W-:Y:S02]  /*0160*/  FSETP.GT.AND P1, PT, R0, 0.56000000238418579102, PT ;  /* 0x3f0f5c290000780b */ /* 0x000fe40003f24000 */
[----:B------:R-:W-:-:S04]  /*0170*/  FSEL R7, R7, |R0|, P0 ;  /* 0x4000000007077208 */ /* 0x000fc80000000000 */
[----:B------:R-:W-:-:S05]  /*0180*/  LOP3.LUT R7, R7, 0x80000000, R0, 0xb8, !PT ;  /* 0x8000000007077812 */ /* 0x000fca00078eb800 */
[----:B------:R-:W-:-:S04]  /*0190*/  FMUL R2, R7, R7 ;  /* 0x0000000707027220 */ /* 0x000fc80000400000 */
[----:B------:R-:W-:-:S04]  /*01a0*/  FFMA R3, R2, R3, 0.016980519518256187439 ;  /* 0x3c8b1abb02037423 */ /* 0x000fc80000000003 */
[----:B------:R-:W-:-:S04]  /*01b0*/  FFMA R3, R2, R3, 0.030762933194637298584 ;  /* 0x3cfc028c02037423 */ /* 0x000fc80000000003 */
[----:B------:R-:W-:-:S04]  /*01c0*/  FFMA R3, R2, R3, 0.044709417968988418579 ;  /* 0x3d37213902037423 */ /* 0x000fc80000000003 */
[----:B------:R-:W-:-:S04]  /*01d0*/  FFMA R3, R2, R3, 0.074989043176174163818 ;  /* 0x3d9993db02037423 */ /* 0x000fc80000000003 */
[----:B------:R-:W-:-:S04]  /*01e0*/  FFMA R3, R2, R3, 0.16666707396507263184 ;  /* 0x3e2aaac602037423 */ /* 0x000fc80000000003 */
[----:B------:R-:W-:-:S04]  /*01f0*/  FMUL R2, R2, R3 ;  /* 0x0000000302027220 */ /* 0x000fc80000400000 */
[----:B------:R-:W-:-:S05]  /*0200*/  FFMA R3, R7, R2, R7 ;  /* 0x0000000207037223 */ /* 0x000fca0000000007 */
[----:B------:R-:W-:-:S05]  /*0210*/  FSEL R2, R3, -R3, P0 ;  /* 0x8000000303027208 */ /* 0x000fca0000000000 */
[----:B------:R-:W-:-:S04]  /*0220*/  @!P1 FFMA R3, R5, 0.93318945169448852539, R2 ;  /* 0x3f6ee58105039823 */ /* 0x000fc80000000002 */
[----:B------:R-:W-:-:S04]  /*0230*/  @P0 FADD R3, R3, R3 ;  /* 0x0000000303030221 */ /* 0x000fc80000000000 */
[----:B------:R-:W0:Y:S08]  /*0240*/  MUFU.RCP R2, R3 ;  /* 0x0000000300027308 */ /* 0x000e300000001000 */
[----:B------:R-:W1:Y:S01]  /*0250*/  FCHK P0, R0, R3 ;  /* 0x0000000300007302 */ /* 0x000e620000000000 */
[----:B0-----:R-:W-:-:S04]  /*0260*/  FFMA R5, -R3, R2, 1 ;  /* 0x3f80000003057423 */ /* 0x001fc80000000102 */
[----:B------:R-:W-:-:S04]  /*0270*/  FFMA R5, R2, R5, R2 ;  /* 0x0000000502057223 */ /* 0x000fc80000000002 */
[----:B------:R-:W-:-:S04]  /*0280*/  FFMA R2, R0, R5, RZ ;  /* 0x0000000500027223 */ /* 0x000fc800000000ff */
[----:B------:R-:W-:-:S04]  /*0290*/  FFMA R6, -R3, R2, R0 ;  /* 0x0000000203067223 */ /* 0x000fc80000000100 */
[----:B------:R-:W-:Y:S01]  /*02a0*/  FFMA R5, R5, R6, R2 ;  /* 0x0000000605057223 */ /* 0x000fe20000000002 */
[----:B-1----:R-:W-:Y:S06]  /*02b0*/  @!P0 BRA `(.L_x_1) ;  /* 0x00000000000c8947 */ /* 0x002fec0003800000 */
[----:B------:R-:W-:-:S07]  /*02c0*/  MOV R11, 0x2e0 ;  /* 0x000002e0000b7802 */ /* 0x000fce0000000f00 */
[----:B------:R-:W-:Y:S05]  /*02d0*/  CALL.REL.NOINC `($__internal_0_$__cuda_sm3x_div_rn_noftz_f32_slowpath) ;  /* 0x00000000001c7944 */ /* 0x000fea0003c00000 */
[----:B------:R-:W-:-:S07]  /*02e0*/  IMAD.MOV.U32 R5, RZ, RZ, R6 ;  /* 0x000000ffff057224 */ /* 0x000fce00078e0006 */
.L_x_1:
[----:B------:R-:W-:Y:S05]  /*02f0*/  BSYNC.RECONVERGENT B0 ;  /* 0x0000000000007941 */ /* 0x000fea0003800200 */
.L_x_0:
[----:B------:R-:W0:Y:S01]  /*0300*/  LDC.64 R2, c[0x0][0x380] ;  /* 0x0000e000ff027b82 */ /* 0x000e220000000a00 */
[----:B------:R-:W-:Y:S01]  /*0310*/  FADD R7, R0, R5 ;  /* 0x0000000500077221 */ /* 0x000fe20000000000 */
[----:B0-----:R-:W-:-:S05]  /*0320*/  IMAD.WIDE.U32 R4, R4, 0x4, R2 ;  /* 0x0000000404047825 */ /* 0x001fca00078e0002 */
[----:B------:R-:W-:Y:S01]  /*0330*/  STG.E desc[UR6][R4.64], R7 ;  /* 0x0000000704007986 */ /* 0x000fe2000c101906 */
[----:B------:R-:W-:Y:S05]  /*0340*/  EXIT ;  /* 0x000000000000794d */ /* 0x000fea0003800000 */
        .weak           $__internal_0_$__cuda_sm3x_div_rn_noftz_f32_slowpath
        .type           $__internal_0_$__cuda_sm3x_div_rn_noftz_f32_slowpath,@function
        .size           $__internal_0_$__cuda_sm3x_div_rn_noftz_f32_slowpath,(.L_x_16 - $__internal_0_$__cuda_sm3x_div_rn_noftz_f32_slowpath)
$__internal_0_$__cuda_sm3x_div_rn_noftz_f32_slowpath:
[----:B------:R-:W-:Y:S01]  /*0350*/  SHF.R.U32.HI R5, RZ, 0x17, R3 ;  /* 0x00000017ff057819 */ /* 0x000fe20000011603 */
[----:B------:R-:W-:Y:S01]  /*0360*/  BSSY.RECONVERGENT B1, `(.L_x_2) ;  /* 0x0000064000017945 */ /* 0x000fe20003800200 */
[--C-:B------:R-:W-:Y:S01]  /*0370*/  SHF.R.U32.HI R2, RZ, 0x17, R0.reuse ;  /* 0x00000017ff027819 */ /* 0x100fe20000011600 */
[----:B------:R-:W-:Y:S01]  /*0380*/  IMAD.MOV.U32 R6, RZ, RZ, R0 ;  /* 0x000000ffff067224 */ /* 0x000fe200078e0000 */
[----:B------:R-:W-:Y:S02]  /*0390*/  LOP3.LUT R5, R5, 0xff, RZ, 0xc0, !PT ;  /* 0x000000ff05057812 */ /* 0x000fe400078ec0ff */
[----:B------:R-:W-:Y:S02]  /*03a0*/  LOP3.LUT R2, R2, 0xff, RZ, 0xc0, !PT ;  /* 0x000000ff02027812 */ /* 0x000fe400078ec0ff */
[----:B------:R-:W-:Y:S01]  /*03b0*/  MOV R7, R3 ;  /* 0x0000000300077202 */ /* 0x000fe20000000f00 */
[----:B------:R-:W-:Y:S02]  /*03c0*/  VIADD R10, R5, 0xffffffff ;  /* 0xffffffff050a7836 */ /* 0x000fe40000000000 */
[----:B------:R-:W-:-:S03]  /*03d0*/  VIADD R9, R2, 0xffffffff ;  /* 0xffffffff02097836 */ /* 0x000fc60000000000 */
[----:B------:R-:W-:-:S04]  /*03e0*/  ISETP.GT.U32.AND P0, PT, R10, 0xfd, PT ;  /* 0x000000fd0a00780c */ /* 0x000fc80003f04070 */
[----:B------:R-:W-:-:S13]  /*03f0*/  ISETP.GT.U32.OR P0, PT, R9, 0xfd, P0 ;  /* 0x000000fd0900780c */ /* 0x000fda0000704470 */
[----:B------:R-:W-:Y:S01]  /*0400*/  @!P0 IMAD.MOV.U32 R8, RZ, RZ, RZ ;  /* 0x000000ffff088224 */ /* 0x000fe200078e00ff */
[----:B------:R-:W-:Y:S06]  /*0410*/  @!P0 BRA `(.L_x_3) ;  /* 0x00000000005c8947 */ /* 0x000fec0003800000 */
[----:B------:R-:W-:Y:S02]  /*0420*/  FSETP.GTU.FTZ.AND P0, PT, |R0|, +INF , PT ;  /* 0x7f8000000000780b */ /* 0x000fe40003f1c200 */
[----:B------:R-:W-:-:S04]  /*0430*/  FSETP.GTU.FTZ.AND P1, PT, |R3|, +INF , PT ;  /* 0x7f8000000300780b */ /* 0x000fc80003f3c200 */
[----:B------:R-:W-:-:S13]  /*0440*/  PLOP3.LUT P0, PT, P0, P1, PT, 0xf8, 0x8f ;  /* 0x00000000008f781c */ /* 0x000fda0000703f70 */
[----:B------:R-:W-:Y:S05]  /*0450*/  @P0 BRA `(.L_x_4) ;  /* 0x00000004004c0947 */ /* 0x000fea0003800000 */
[----:B------:R-:W-:-:S13]  /*0460*/  LOP3.LUT P0, RZ, R7, 0x7fffffff, R6, 0xc8, !PT ;  /* 0x7fffffff07ff7812 */ /* 0x000fda000780c806 */
[----:B------:R-:W-:Y:S05]  /*0470*/  @!P0 BRA `(.L_x_5) ;  /* 0x00000004003c8947 */ /* 0x000fea0003800000 */
[C---:B------:R-:W-:Y:S02]  /*0480*/  FSETP.NEU.FTZ.AND P2, PT, |R0|.reuse, +INF , PT ;  /* 0x7f8000000000780b */ /* 0x040fe40003f5d200 */
[----:B------:R-:W-:Y:S02]  /*0490*/  FSETP.NEU.FTZ.AND P1, PT, |R3|, +INF , PT ;  /* 0x7f8000000300780b */ /* 0x000fe40003f3d200 */
[----:B------:R-:W-:-:S11]  /*04a0*/  FSETP.NEU.FTZ.AND P0, PT, |R0|, +INF , PT ;  /* 0x7f8000000000780b */ /* 0x000fd60003f1d200 */
[----:B------:R-:W-:Y:S05]  /*04b0*/  @!P1 BRA !P2, `(.L_x_5) ;  /* 0x00000004002c9947 */ /* 0x000fea0005000000 */
[----:B------:R-:W-:-:S04]  /*04c0*/  LOP3.LUT P2, RZ, R6, 0x7fffffff, RZ, 0xc0, !PT ;  /* 0x7fffffff06ff7812 */ /* 0x000fc8000784c0ff */
[----:B------:R-:W-:-:S13]  /*04d0*/  PLOP3.LUT P1, PT, P1, P2, PT, 0x2f, 0xf2 ;  /* 0x0000000000f2781c */ /* 0x000fda0000f24577 */
[----:B------:R-:W-:Y:S05]  /*04e0*/  @P1 BRA `(.L_x_6) ;  /* 0x0000000400181947 */ /* 0x000fea0003800000 */
[----:B------:R-:W-:-:S04]  /*04f0*/  LOP3.LUT P1, RZ, R7, 0x7fffffff, RZ, 0xc0, !PT ;  /* 0x7fffffff07ff7812 */ /* 0x000fc8000782c0ff */
[----:B------:R-:W-:-:S13]  /*0500*/  PLOP3.LUT P0, PT, P0, P1, PT, 0x2f, 0xf2 ;  /* 0x0000000000f2781c */ /* 0x000fda0000702577 */
[----:B------:R-:W-:Y:S05]  /*0510*/  @P0 BRA `(.L_x_7) ;  /* 0x0000000400000947 */ /* 0x000fea0003800000 */
[----:B------:R-:W-:Y:S02]  /*0520*/  ISETP.GE.AND P0, PT, R9, RZ, PT ;  /* 0x000000ff0900720c */ /* 0x000fe40003f06270 */
[----:B------:R-:W-:-:S11]  /*0530*/  ISETP.GE.AND P1, PT, R10, RZ, PT ;  /* 0x000000ff0a00720c */ /* 0x000fd60003f26270 */
[----:B------:R-:W-:Y:S02]  /*0540*/  @P0 IMAD.MOV.U32 R8, RZ, RZ, RZ ;  /* 0x000000ffff080224 */ /* 0x000fe400078e00ff */
[----:B------:R-:W-:Y:S01]  /*0550*/  @!P0 FFMA R6, R0, 1.84467440737095516160e+19, RZ ;  /* 0x5f80000000068823 */ /* 0x000fe200000000ff */
[----:B------:R-:W-:Y:S02]  /*0560*/  @!P0 IMAD.MOV.U32 R8, RZ, RZ, -0x40 ;  /* 0xffffffc0ff088424 */ /* 0x000fe400078e00ff */
[----:B------:R-:W-:Y:S02]  /*0570*/  @!P1 FFMA R7, R3, 1.84467440737095516160e+19, RZ ;  /* 0x5f80000003079823 */ /* 0x000fe400000000ff */
[----:B------:R-:W-:-:S07]  /*0580*/  @!P1 VIADD R8, R8, 0x40 ;  /* 0x0000004008089836 */ /* 0x000fce0000000000 */
.L_x_3:
[----:B------:R-:W-:Y:S01]  /*0590*/  LEA R10, R5, 0xc0800000, 0x17 ;  /* 0xc0800000050a7811 */ /* 0x000fe200078eb8ff */
[----:B------:R-:W-:Y:S01]  /*05a0*/  BSSY.RECONVERGENT B2, `(.L_x_8) ;  /* 0x0000036000027945 */ /* 0x000fe20003800200 */
[----:B------:R-:W-:-:S03]  /*05b0*/  IADD3 R3, PT, PT, R2, -0x7f, RZ ;  /* 0xffffff8102037810 */ /* 0x000fc60007ffe0ff */
[----:B------:R-:W-:Y:S02]  /*05c0*/  IMAD.IADD R10, R7, 0x1, -R10 ;  /* 0x00000001070a7824 */ /* 0x000fe400078e0a0a */
[C---:B------:R-:W-:Y:S01]  /*05d0*/  IMAD R2, R3.reuse, -0x800000, R6 ;  /* 0xff80000003027824 */ /* 0x040fe200078e0206 */
[----:B------:R-:W-:Y:S01]  /*05e0*/  IADD3 R3, PT, PT, R3, 0x7f, -R5 ;  /* 0x0000007f03037810 */ /* 0x000fe20007ffe805 */
[----:B------:R-:W0:Y:S01]  /*05f0*/  MUFU.RCP R7, R10 ;  /* 0x0000000a00077308 */ /* 0x000e220000001000 */
[----:B------:R-:W-:-:S03]  /*0600*/  FADD.FTZ R9, -R10, -RZ ;  /* 0x800000ff0a097221 */ /* 0x000fc60000010100 */
[----:B------:R-:W-:Y:S02]  /*0610*/  IMAD.IADD R3, R3, 0x1, R8 ;  /* 0x0000000103037824 */ /* 0x000fe400078e0208 */
[----:B0-----:R-:W-:-:S04]  /*0620*/  FFMA R12, R7, R9, 1 ;  /* 0x3f800000070c7423 */ /* 0x001fc80000000009 */
[----:B------:R-:W-:-:S04]  /*0630*/  FFMA R13, R7, R12, R7 ;  /* 0x0000000c070d7223 */ /* 0x000fc80000000007 */
[----:B------:R-:W-:-:S04]  /*0640*/  FFMA R6, R2, R13, RZ ;  /* 0x0000000d02067223 */ /* 0x000fc800000000ff */
[----:B------:R-:W-:-:S04]  /*0650*/  FFMA R7, R9, R6, R2 ;  /* 0x0000000609077223 */ /* 0x000fc80000000002 */
[----:B------:R-:W-:-:S04]  /*0660*/  FFMA R12, R13, R7, R6 ;  /* 0x000000070d0c7223 */ /* 0x000fc80000000006 */
[----:B------:R-:W-:-:S04]  /*0670*/  FFMA R9, R9, R12, R2 ;  /* 0x0000000c09097223 */ /* 0x000fc80000000002 */
[----:B------:R-:W-:-:S05]  /*0680*/  FFMA R6, R13, R9, R12 ;  /* 0x000000090d067223 */ /* 0x000fca000000000c */
[----:B------:R-:W-:-:S04]  /*0690*/  SHF.R.U32.HI R2, RZ, 0x17, R6 ;  /* 0x00000017ff027819 */ /* 0x000fc80000011606 */
[----:B------:R-:W-:-:S05]  /*06a0*/  LOP3.LUT R2, R2, 0xff, RZ, 0xc0, !PT ;  /* 0x000000ff02027812 */ /* 0x000fca00078ec0ff */
[----:B------:R-:W-:-:S04]  /*06b0*/  IMAD.IADD R7, R2, 0x1, R3 ;  /* 0x0000000102077824 */ /* 0x000fc800078e0203 */
[----:B------:R-:W-:-:S05]  /*06c0*/  VIADD R2, R7, 0xffffffff ;  /* 0xffffffff07027836 */ /* 0x000fca0000000000 */
[----:B------:R-:W-:-:S13]  /*06d0*/  ISETP.GE.U32.AND P0, PT, R2, 0xfe, PT ;  /* 0x000000fe0200780c */ /* 0x000fda0003f06070 */
[----:B------:R-:W-:Y:S05]  /*06e0*/  @!P0 BRA `(.L_x_9) ;  /* 0x0000000000808947 */ /* 0x000fea0003800000 */
[----:B------:R-:W-:-:S13]  /*06f0*/  ISETP.GT.AND P0, PT, R7, 0xfe, PT ;  /* 0x000000fe0700780c */ /* 0x000fda0003f04270 */
[----:B------:R-:W-:Y:S05]  /*0700*/  @P0 BRA `(.L_x_10) ;  /* 0x00000000006c0947 */ /* 0x000fea0003800000 */
[----:B------:R-:W-:-:S13]  /*0710*/  ISETP.GE.AND P0, PT, R7, 0x1, PT ;  /* 0x000000010700780c */ /* 0x000fda0003f06270 */
[----:B------:R-:W-:Y:S05]  /*0720*/  @P0 BRA `(.L_x_11) ;  /* 0x0000000000740947 */ /* 0x000fea0003800000 */
[----:B------:R-:W-:Y:S02]  /*0730*/  ISETP.GE.AND P0, PT, R7, -0x18, PT ;  /* 0xffffffe80700780c */ /* 0x000fe40003f06270 */
[----:B------:R-:W-:-:S11]  /*0740*/  LOP3.LUT R6, R6, 0x80000000, RZ, 0xc0, !PT ;  /* 0x8000000006067812 */ /* 0x000fd600078ec0ff */
[----:B------:R-:W-:Y:S05]  /*0750*/  @!P0 BRA `(.L_x_11) ;  /* 0x0000000000688947 */ /* 0x000fea0003800000 */
[-CC-:B------:R-:W-:Y:S01]  /*0760*/  FFMA.RZ R2, R13, R9.reuse, R12.reuse ;  /* 0x000000090d027223 */ /* 0x180fe2000000c00c */
[----:B------:R-:W-:Y:S02]  /*0770*/  VIADD R8, R7, 0x20 ;  /* 0x0000002007087836 */ /* 0x000fe40000000000 */
[-CC-:B------:R-:W-:Y:S01]  /*0780*/  FFMA.RM R3, R13, R9.reuse, R12.reuse ;  /* 0x000000090d037223 */ /* 0x180fe2000000400c */
[----:B------:R-:W-:Y:S02]  /*0790*/  ISETP.NE.AND P2, PT, R7, RZ, PT ;  /* 0x000000ff0700720c */ /* 0x000fe40003f45270 */
[----:B------:R-:W-:Y:S01]  /*07a0*/  LOP3.LUT R5, R2, 0x7fffff, RZ, 0xc0, !PT ;  /* 0x007fffff02057812 */ /* 0x000fe200078ec0ff */
[----:B------:R-:W-:Y:S01]  /*07b0*/  FFMA.RP R2, R13, R9, R12 ;  /* 0x000000090d027223 */ /* 0x000fe2000000800c */
[----:B------:R-:W-:Y:S01]  /*07c0*/  ISETP.NE.AND P1, PT, R7, RZ, PT ;  /* 0x000000ff0700720c */ /* 0x000fe20003f25270 */
[----:B------:R-:W-:Y:S01]  /*07d0*/  IMAD.MOV R7, RZ, RZ, -R7 ;  /* 0x000000ffff077224 */ /* 0x000fe200078e0a07 */
[----:B------:R-:W-:-:S02]  /*07e0*/  LOP3.LUT R5, R5, 0x800000, RZ, 0xfc, !PT ;  /* 0x0080000005057812 */ /* 0x000fc400078efcff */
[----:B------:R-:W-:Y:S02]  /*07f0*/  FSETP.NEU.FTZ.AND P0, PT, R2, R3, PT ;  /* 0x000000030200720b */ /* 0x000fe40003f1d000 */
[----:B------:R-:W-:Y:S02]  /*0800*/  SHF.L.U32 R8, R5, R8, RZ ;  /* 0x0000000805087219 */ /* 0x000fe400000006ff */
[----:B------:R-:W-:Y:S02]  /*0810*/  SEL R2, R7, RZ, P2 ;  /* 0x000000ff07027207 */ /* 0x000fe40001000000 */
[----:B------:R-:W-:Y:S02]  /*0820*/  ISETP.NE.AND P1, PT, R8, RZ, P1 ;  /* 0x000000ff0800720c */ /* 0x000fe40000f25270 */
[----:B------:R-:W-:Y:S02]  /*0830*/  SHF.R.U32.HI R2, RZ, R2, R5 ;  /* 0x00000002ff027219 */ /* 0x000fe40000011605 */
[----:B------:R-:W-:-:S02]  /*0840*/  PLOP3.LUT P0, PT, P0, P1, PT, 0xf8, 0x8f ;  /* 0x00000000008f781c */ /* 0x000fc40000703f70 */
[----:B------:R-:W-:Y:S02]  /*0850*/  SHF.R.U32.HI R8, RZ, 0x1, R2 ;  /* 0x00000001ff087819 */ /* 0x000fe40000011602 */
[----:B------:R-:W-:-:S04]  /*0860*/  SEL R3, RZ, 0x1, !P0 ;  /* 0x00000001ff037807 */ /* 0x000fc80004000000 */
[----:B------:R-:W-:-:S04]  /*0870*/  LOP3.LUT R3, R3, 0x1, R8, 0xf8, !PT ;  /* 0x0000000103037812 */ /* 0x000fc800078ef808 */
[----:B------:R-:W-:-:S04]  /*0880*/  LOP3.LUT R3, R3, R2, RZ, 0xc0, !PT ;  /* 0x0000000203037212 */ /* 0x000fc800078ec0ff */
[----:B------:R-:W-:-:S04]  /*0890*/  IADD3 R3, PT, PT, R8, R3, RZ ;  /* 0x0000000308037210 */ /* 0x000fc80007ffe0ff */
[----:B------:R-:W-:Y:S01]  /*08a0*/  LOP3.LUT R6, R3, R6, RZ, 0xfc, !PT ;  /* 0x0000000603067212 */ /* 0x000fe200078efcff */
[----:B------:R-:W-:Y:S06]  /*08b0*/  BRA `(.L_x_11) ;  /* 0x0000000000107947 */ /* 0x000fec0003800000 */
.L_x_10:
[----:B------:R-:W-:-:S04]  /*08c0*/  LOP3.LUT R6, R6, 0x80000000, RZ, 0xc0, !PT ;  /* 0x8000000006067812 */ /* 0x000fc800078ec0ff */
[----:B------:R-:W-:Y:S01]  /*08d0*/  LOP3.LUT R6, R6, 0x7f800000, RZ, 0xfc, !PT ;  /* 0x7f80000006067812 */ /* 0x000fe200078efcff */
[----:B------:R-:W-:Y:S06]  /*08e0*/  BRA `(.L_x_11) ;  /* 0x0000000000047947 */ /* 0x000fec0003800000 */
.L_x_9:
[----:B------:R-:W-:-:S07]  /*08f0*/  IMAD R6, R3, 0x800000, R6 ;  /* 0x0080000003067824 */ /* 0x000fce00078e0206 */
.L_x_11:
[----:B------:R-:W-:Y:S05]  /*0900*/  BSYNC.RECONVERGENT B2 ;  /* 0x0000000000027941 */ /* 0x000fea0003800200 */
.L_x_8:
[----:B------:R-:W-:Y:S05]  /*0910*/  BRA `(.L_x_12) ;  /* 0x0000000000207947 */ /* 0x000fea0003800000 */
.L_x_7:
[----:B------:R-:W-:-:S04]  /*0920*/  LOP3.LUT R6, R7, 0x80000000, R6, 0x48, !PT ;  /* 0x8000000007067812 */ /* 0x000fc800078e4806 */
[----:B------:R-:W-:Y:S01]  /*0930*/  LOP3.LUT R6, R6, 0x7f800000, RZ, 0xfc, !PT ;  /* 0x7f80000006067812 */ /* 0x000fe200078efcff */
[----:B------:R-:W-:Y:S06]  /*0940*/  BRA `(.L_x_12) ;  /* 0x0000000000147947 */ /* 0x000fec0003800000 */
.L_x_6:
[----:B------:R-:W-:Y:S01]  /*0950*/  LOP3.LUT R6, R7, 0x80000000, R6, 0x48, !PT ;  /* 0x8000000007067812 */ /* 0x000fe200078e4806 */
[----:B------:R-:W-:Y:S06]  /*0960*/  BRA `(.L_x_12) ;  /* 0x00000000000c7947 */ /* 0x000fec0003800000 */
.L_x_5:
[----:B------:R-:W0:Y:S01]  /*0970*/  MUFU.RSQ R6, -QNAN ;  /* 0xffc0000000067908 */ /* 0x000e220000001400 */
[----:B------:R-:W-:Y:S05]  /*0980*/  BRA `(.L_x_12) ;  /* 0x0000000000047947 */ /* 0x000fea0003800000 */
.L_x_4:
[----:B------:R-:W-:-:S07]  /*0990*/  FADD.FTZ R6, R0, R3 ;  /* 0x0000000300067221 */ /* 0x000fce0000010000 */
.L_x_12:
[----:B------:R-:W-:Y:S05]  /*09a0*/  BSYNC.RECONVERGENT B1 ;  /* 0x0000000000017941 */ /* 0x000fea0003800200 */
.L_x_2:
[----:B------:R-:W-:Y:S02]  /*09b0*/  IMAD.MOV.U32 R2, RZ, RZ, R11 ;  /* 0x000000ffff027224 */ /* 0x000fe400078e000b */
[----:B------:R-:W-:-:S04]  /*09c0*/  IMAD.MOV.U32 R3, RZ, RZ, 0x0 ;  /* 0x00000000ff037424 */ /* 0x000fc800078e00ff */
[----:B0-----:R-:W-:Y:S05]  /*09d0*/  RET.REL.NODEC R2 `(default_function_kernel) ;  /* 0xfffffff402887950 */ /* 0x001fea0003c3ffff */
.L_x_13:
[----:B------:R-:W-:-:S00]  /*09e0*/  BRA `(.L_x_13) ;  /* 0xfffffffc00fc7947 */ /* 0x000fc0000383ffff */
[----:B------:R-:W-:-:S00]  /*09f0*/  NOP ;  /* 0x0000000000007918 */ /* 0x000fc00000000000 */
        /* <DEDUP_REMOVED lines=8> */
.L_x_16:


//--------------------- .text.default_function_kernel_1 --------------------------
	.section	.text.default_function_kernel_1,"ax",@progbits
	.align	128
        .global         default_function_kernel_1
        .type           default_function_kernel_1,@function
        .size           default_function_kernel_1,(.L_x_18 - default_function_kernel_1)
        .other          default_function_kernel_1,@"STO_CUDA_ENTRY STV_DEFAULT"
default_function_kernel_1:
.text.default_function_kernel_1:
[----:B------:R-:W-:Y:S01]  /*0000*/  LDC R1, c[0x0][0x37c] ;  /* 0x0000df00ff017b82 */ /* 0x000fe20000000800 */
[----:B------:R-:W0:Y:S07]  /*0010*/  S2R R5, SR_TID.X ;  /* 0x0000000000057919 */ /* 0x000e2e0000002100 */
[----:B------:R-:W1:Y:S02]  /*0020*/  S2UR UR5, SR_CTAID.X ;  /* 0x00000000000579c3 */ /* 0x000e640000002500 */
[----:B-1----:R-:W-:Y:S01]  /*0030*/  USHF.L.U32 UR4, UR5, 0x3, URZ ;  /* 0x0000000305047899 */ /* 0x002fe200080006ff */
[----:B0-----:R-:W-:-:S05]  /*0040*/  SHF.R.U32.HI R0, RZ, 0x3, R5 ;  /* 0x00000003ff007819 */ /* 0x001fca0000011605 */
[----:B------:R-:W-:-:S04]  /*0050*/  LOP3.LUT R0, R0, UR4, RZ, 0xfc, !PT ;  /* 0x0000000400007c12 */ /* 0x000fc8000f8efcff */
[----:B------:R-:W-:-:S13]  /*0060*/  ISETP.GT.U32.AND P0, PT, R0, 0x8, PT ;  /* 0x000000080000780c */ /* 0x000fda0003f04070 */
[----:B------:R-:W-:Y:S05]  /*0070*/  @P0 EXIT ;  /* 0x000000000000094d */ /* 0x000fea0003800000 */
[----:B------:R-:W0:Y:S01]  /*0080*/  LDC.64 R2, c[0x0][0x388] ;  /* 0x0000e200ff027b82 */ /* 0x000e220000000a00 */
[----:B------:R-:W1:Y:S01]  /*0090*/  LDCU.64 UR6, c[0x0][0x358] ;  /* 0x00006b00ff0677ac */ /* 0x000e620008000a00 */
[----:B------:R-:W-:-:S06]  /*00a0*/  USHF.L.U32 UR4, UR5, 0x6, URZ ;  /* 0x0000000605047899 */ /* 0x000fcc00080006ff */
[----:B------:R-:W-:-:S05]  /*00b0*/  LOP3.LUT R5, R5, UR4, RZ, 0xfc, !PT ;  /* 0x0000000405057c12 */ /* 0x000fca000f8efcff */
[----:B0-----:R-:W-:-:S05]  /*00c0*/  IMAD.WIDE.U32 R2, R5, 0x4, R2 ;  /* 0x0000000405027825 */ /* 0x001fca00078e0002 */
[----:B-1----:R0:W2:Y:S01]  /*00d0*/  LDG.E.CONSTANT R0, desc[UR6][R2.64] ;  /* 0x0000000602007981 */ /* 0x0020a2000c1e9900 */
[----:B------:R-:W-:Y:S01]  /*00e0*/  HFMA2 R7, -RZ, RZ, 1.75, 0 ;  /* 0x3f000000ff077431 */ /* 0x000fe200000001ff */
[----:B0-----:R-:W-:-:S04]  /*00f0*/  MOV R3, 0x3d4dd2f7 ;  /* 0x3d4dd2f700037802 */ /* 0x001fc80000000f00 */
[C---:B--2---:R-:W-:Y:S01]  /*0100*/  FFMA R4, |R0|.reuse, -R7, 0.5 ;  /* 0x3f00000000047423 */ /* 0x044fe20000000a07 */
[C---:B------:R-:W-:Y:S02]  /*0110*/  FSETP.NEU.AND P1, PT, |R0|.reuse, 1, PT ;  /* 0x3f8000000000780b */ /* 0x040fe40003f2d200 */
[----:B------:R-:W-:Y:S01]  /*0120*/  FSETP.GT.AND P0, PT, |R0|, 0.56000000238418579102, PT ;  /* 0x3f0f5c290000780b */ /* 0x000fe20003f04200 */
[----:B------:R-:W0:Y:S02]  /*0130*/  MUFU.RSQ R7, R4 ;  /* 0x0000000400077308 */ /* 0x000e240000001400 */
[----:B0-----:R-:W-:Y:S01]  /*0140*/  FMUL R6, R4, R7 ;  /* 0x0000000704067220 */ /* 0x001fe20000400000 */
[----:B------:R-:W-:-:S04]  /*0150*/  FMUL R7, R7, -0.5 ;  /* 0xbf00000007077820 */ /* 0x000fc80000400000 */
[----:B------:R-:W-:-:S04]  /*0160*/  FFMA R7, R6, R7, 0.5 ;  /* 0x3f00000006077423 */ /* 0x000fc80000000007 */
[----:B------:R-:W-:-:S05]  /*0170*/  FFMA R7, R6, R7, R6 ;  /* 0x0000000706077223 */ /* 0x000fca0000000006 */
[----:B------:R-:W-:-:S04]  /*0180*/  FSEL R7, R7, RZ, P1 ;  /* 0x000000ff07077208 */ /* 0x000fc80000800000 */
[----:B------:R-:W-:-:S05]  /*0190*/  FSEL R7, R7, |R0|, P0 ;  /* 0x4000000007077208 */ /* 0x000fca0000000000 */
[----:B------:R-:W-:-:S04]  /*01a0*/  FMUL R6, R7, R7 ;  /* 0x0000000707067220 */ /* 0x000fc80000400000 */
[----:B------:R-:W-:-:S04]  /*01b0*/  FFMA R3, R6, R3, 0.018773360177874565125 ;  /* 0x3c99ca9706037423 */ /* 0x000fc80000000003 */
[----:B------:R-:W-:-:S04]  /*01c0*/  FFMA R3, R6, R3, 0.046769052743911743164 ;  /* 0x3d3f90e806037423 */ /* 0x000fc80000000003 */
[----:B------:R-:W-:-:S04]  /*01d0*/  FFMA R3, R6, R3, 0.074823014438152313232 ;  /* 0x3d993ccf06037423 */ /* 0x000fc80000000003 */
[C---:B------:R-:W-:Y:S02]  /*01e0*/  FFMA R9, R6.reuse, R3, 0.16667181253433227539 ;  /* 0x3e2aac0406097423 */ /* 0x040fe40000000003 */
[----:B------:R-:W0:Y:S02]  /*01f0*/  LDC.64 R2, c[0x0][0x380] ;  /* 0x0000e000ff027b82 */ /* 0x000e240000000a00 */
[----:B------:R-:W-:Y:S01]  /*0200*/  FMUL R6, R6, R9 ;  /* 0x0000000906067220 */ /* 0x000fe20000400000 */
[----:B------:R-:W-:-:S03]  /*0210*/  HFMA2 R9, -RZ, RZ, 1.9599609375, 20144 ;  /* 0x3fd774ebff097431 */ /* 0x000fc600000001ff */
[----:B------:R-:W-:-:S04]  /*0220*/  FFMA R7, R7, R6, R7 ;  /* 0x0000000607077223 */ /* 0x000fc80000000007 */
[----:B------:R-:W-:-:S04]  /*0230*/  FMUL R4, R7, -2 ;  /* 0xc000000007047820 */ /* 0x000fc80000400000 */
[----:B------:R-:W-:-:S05]  /*0240*/  @P0 FFMA R7, R9, 0.93318945169448852539, R4 ;  /* 0x3f6ee58109070823 */ /* 0x000fca0000000004 */
[C---:B------:R-:W-:Y:S02]  /*0250*/  FSETP.NAN.AND P0, PT, R7.reuse, R7, PT ;  /* 0x000000070700720b */ /* 0x040fe40003f08000 */
[----:B------:R-:W-:Y:S01]  /*0260*/  LOP3.LUT R0, R7, 0x80000000, R0, 0xb8, !PT ;  /* 0x8000000007007812 */ /* 0x000fe200078eb800 */
[----:B0-----:R-:W-:-:S03]  /*0270*/  IMAD.WIDE.U32 R2, R5, 0x4, R2 ;  /* 0x0000000405027825 */ /* 0x001fc600078e0002 */
[----:B------:R-:W-:-:S05]  /*0280*/  FSEL R7, R0, R7, !P0 ;  /* 0x0000000700077208 */ /* 0x000fca0004000000 */
[----:B------:R-:W-:Y:S01]  /*0290*/  STG.E desc[UR6][R2.64], R7 ;  /* 0x0000000702007986 */ /* 0x000fe2000c101906 */
[----:B------:R-:W-:Y:S05]  /*02a0*/  EXIT ;  /* 0x000000000000794d */ /* 0x000fea0003800000 */
.L_x_14:
        /* <DEDUP_REMOVED lines=13> */
.L_x_18:


//--------------------- .text.default_function_kernel_2 --------------------------
	.section	.text.default_function_kernel_2,"ax",@progbits
	.align	128
        .global         default_function_kernel_2
        .type           default_function_kernel_2,@function
        .size           default_function_kernel_2,(.L_x_19 - default_function_kernel_2)
        .other          default_function_kernel_2,@"STO_CUDA_ENTRY STV_DEFAULT"
default_function_kernel_2:
.text.default_function_kernel_2:
[----:B------:R-:W-:Y:S01]  /*0000*/  LDC R1, c[0x0][0x37c] ;  /* 0x0000df00ff017b82 */ /* 0x000fe20000000800 */
[----:B------:R-:W0:Y:S07]  /*0010*/  S2R R0, SR_CTAID.X ;  /* 0x0000000000007919 */ /* 0x000e2e0000002500 */
[----:B------:R-:W0:Y:S01]  /*0020*/  LDC.64 R2, c[0x0][0x388] ;  /* 0x0000e200ff027b82 */ /* 0x000e220000000a00 */
[----:B------:R-:W1:Y:S01]  /*0030*/  LDCU.64 UR4, c[0x0][0x358] ;  /* 0x00006b00ff0477ac */ /* 0x000e620008000a00 */
[----:B0-----:R-:W-:-:S06]  /*0040*/  IMAD.WIDE.U32 R2, R0, 0x4, R2 ;  /* 0x0000000400027825 */ /* 0x001fcc00078e0002 */
[----:B-1----:R-:W2:Y:S01]  /*0050*/  LDG.E.CONSTANT R2, desc[UR4][R2.64] ;  /* 0x0000000402027981 */ /* 0x002ea2000c1e9900 */
[----:B------:R-:W-:Y:S01]  /*0060*/  HFMA2 R5, -RZ, RZ, 1.75, 0 ;  /* 0x3f000000ff057431 */ /* 0x000fe200000001ff */
[----:B------:R-:W-:-:S04]  /*0070*/  MOV R8, 0x3e800000 ;  /* 0x3e80000000087802 */ /* 0x000fc80000000f00 */
[C---:B--2---:R-:W-:Y:S01]  /*0080*/  FFMA R4, |R2|.reuse, -R5, 0.5 ;  /* 0x3f00000002047423 */ /* 0x044fe20000000a05 */
[C---:B------:R-:W-:Y:S02]  /*0090*/  FSETP.NEU.AND P1, PT, |R2|.reuse, 1, PT ;  /* 0x3f8000000200780b */ /* 0x040fe40003f2d200 */
[----:B------:R-:W-:Y:S01]  /*00a0*/  FSETP.GT.AND P0, PT, |R2|, 0.56000000238418579102, PT ;  /* 0x3f0f5c290200780b */ /* 0x000fe20003f04200 */
[----:B------:R-:W0:Y:S02]  /*00b0*/  MUFU.RSQ R5, R4 ;  /* 0x0000000400057308 */ /* 0x000e240000001400 */
[----:B0-----:R-:W-:Y:S01]  /*00c0*/  FMUL R6, R4, R5 ;  /* 0x0000000504067220 */ /* 0x001fe20000400000 */
[----:B------:R-:W-:-:S04]  /*00d0*/  FMUL R5, R5, -0.5 ;  /* 0xbf00000005057820 */ /* 0x000fc80000400000 */
[----:B------:R-:W-:-:S04]  /*00e0*/  FFMA R5, R6, R5, 0.5 ;  /* 0x3f00000006057423 */ /* 0x000fc80000000005 */
[----:B------:R-:W-:Y:S01]  /*00f0*/  FFMA R5, R6, R5, R6 ;  /* 0x0000000506057223 */ /* 0x000fe20000000006 */
[----:B------:R-:W-:-:S04]  /*0100*/  MOV R6, 0x3d10ecef ;  /* 0x3d10ecef00067802 */ /* 0x000fc80000000f00 */
        /* <DEDUP_REMOVED lines=11> */
[----:B------:R-:W-:Y:S01]  /*01c0*/  FFMA R2, R5, R4, R5 ;  /* 0x0000000405027223 */ /* 0x000fe20000000005 */
[----:B------:R-:W-:-:S04]  /*01d0*/  HFMA2 R4, -RZ, RZ, 1.9599609375, 20144 ;  /* 0x3fd774ebff047431 */ /* 0x000fc800000001ff */
[----:B------:R-:W-:-:S05]  /*01e0*/  FSEL R3, R2, -R2, P0 ;  /* 0x8000000202037208 */ /* 0x000fca0000000000 */
[----:B------:R-:W-:-:S04]  /*01f0*/  @!P1 FFMA R2, R4, 0.93318945169448852539, R3 ;  /* 0x3f6ee58104029823 */ /* 0x000fc80000000003 */
[----:B------:R-:W-:-:S04]  /*0200*/  @P0 FADD R2, R2, R2 ;  /* 0x0000000202020221 */ /* 0x000fc80000000000 */
[C---:B------:R-:W-:Y:S01]  /*0210*/  FFMA R3, R2.reuse, R2, 1 ;  /* 0x3f80000002037423 */ /* 0x040fe20000000002 */
[----:B------:R-:W-:-:S03]  /*0220*/  FSETP.GT.AND P0, PT, |R2|, 8388608, PT ;  /* 0x4b0000000200780b */ /* 0x000fc60003f04200 */
[----:B------:R-:W0:Y:S02]  /*0230*/  MUFU.RSQ R4, R3 ;  /* 0x0000000300047308 */ /* 0x000e240000001400 */
[----:B0-----:R-:W-:-:S06]  /*0240*/  FFMA R4, R3, R4, 1 ;  /* 0x3f80000003047423 */ /* 0x001fcc0000000004 */
[----:B------:R-:W0:Y:S02]  /*0250*/  MUFU.RCP R5, R4 ;  /* 0x0000000400057308 */ /* 0x000e240000001000 */
[----:B0-----:R-:W-:-:S04]  /*0260*/  FMUL R5, |R2|, R5 ;  /* 0x0000000502057220 */ /* 0x001fc80000400200 */
[----:B------:R-:W-:-:S05]  /*0270*/  FFMA R5, |R2|, R5, |R2| ;  /* 0x0000000502057223 */ /* 0x000fca0000000602 */
[----:B------:R-:W-:-:S04]  /*0280*/  FSEL R6, |R2|, R5, P0 ;  /* 0x0000000502067208 */ /* 0x000fc80000000200 */
[C---:B------:R-:W-:Y:S01]  /*0290*/  ISETP.GE.U32.AND P1, PT, R6.reuse, 0x7f800000, PT ;  /* 0x7f8000000600780c */ /* 0x040fe20003f26070 */
[----:B------:R-:W-:-:S03]  /*02a0*/  FADD.RZ R5, R6, 1 ;  /* 0x3f80000006057421 */ /* 0x000fc6000000c000 */
[----:B------:R-:W-:Y:S02]  /*02b0*/  ISETP.GT.AND P2, PT, R6, -0x40800000, P1 ;  /* 0xbf8000000600780c */ /* 0x000fe40000f44270 */
[----:B------:R-:W-:-:S04]  /*02c0*/  IADD3 R5, PT, PT, R5, -0x3f400000, RZ ;  /* 0xc0c0000005057810 */ /* 0x000fc80007ffe0ff */
[----:B------:R-:W-:-:S04]  /*02d0*/  LOP3.LUT R5, R5, 0xff800000, RZ, 0xc0, !PT ;  /* 0xff80000005057812 */ /* 0x000fc800078ec0ff */
[----:B------:R-:W-:Y:S02]  /*02e0*/  IADD3 R7, PT, PT, -R5, 0x40800000, RZ ;  /* 0x4080000005077810 */ /* 0x000fe40007ffe1ff */
[-C--:B------:R-:W-:Y:S02]  /*02f0*/  IADD3 R3, PT, PT, R6, -R5.reuse, RZ ;  /* 0x8000000506037210 */ /* 0x080fe40007ffe0ff */
[----:B------:R-:W-:Y:S01]  /*0300*/  I2FP.F32.S32 R5, R5 ;  /* 0x0000000500057245 */ /* 0x000fe20000201400 */
[----:B------:R-:W-:Y:S01]  /*0310*/  FFMA R4, R7, R8, -1 ;  /* 0xbf80000007047423 */ /* 0x000fe20000000008 */
[----:B------:R-:W-:Y:S01]  /*0320*/  HFMA2 R8, -RZ, RZ, 1.3056640625, -1.8671875 ;  /* 0x3d39bf78ff087431 */ /* 0x000fe200000001ff */
[----:B------:R-:W-:Y:S02]  /*0330*/  @P1 MOV R7, 0x7f800000 ;  /* 0x7f80000000071802 */ /* 0x000fe40000000f00 */
[----:B------:R-:W-:Y:S01]  /*0340*/  FADD R3, R3, R4 ;  /* 0x0000000403037221 */ /* 0x000fe20000000000 */
[----:B------:R-:W-:-:S03]  /*0350*/  FMUL R5, R5, 1.1920928955078125e-07 ;  /* 0x3400000005057820 */ /* 0x000fc60000400000 */
[----:B------:R-:W-:-:S04]  /*0360*/  FFMA R4, R3, -R8, 0.10546888411045074463 ;  /* 0x3dd8001203047423 */ /* 0x000fc80000000808 */
[----:B------:R-:W-:-:S04]  /*0370*/  FFMA R4, R3, R4, -0.13229703903198242188 ;  /* 0xbe0778e003047423 */ /* 0x000fc80000000004 */
[----:B------:R-:W-:-:S04]  /*0380*/  FFMA R4, R3, R4, 0.14491446316242218018 ;  /* 0x3e14647503047423 */ /* 0x000fc80000000004 */
[----:B------:R-:W-:-:S04]  /*0390*/  FFMA R4, R3, R4, -0.16641564667224884033 ;  /* 0xbe2a68dd03047423 */ /* 0x000fc80000000004 */
[----:B------:R-:W-:-:S04]  /*03a0*/  FFMA R4, R3, R4, 0.19988867640495300293 ;  /* 0x3e4caf9e03047423 */ /* 0x000fc80000000004 */
[----:B------:R-:W-:-:S04]  /*03b0*/  FFMA R4, R3, R4, -0.25000196695327758789 ;  /* 0xbe80004203047423 */ /* 0x000fc80000000004 */
[----:B------:R-:W-:-:S04]  /*03c0*/  FFMA R4, R3, R4, 0.33333510160446166992 ;  /* 0x3eaaaae603047423 */ /* 0x000fc80000000004 */
[----:B------:R-:W-:-:S04]  /*03d0*/  FFMA R4, R3, R4, -0.5 ;  /* 0xbf00000003047423 */ /* 0x000fc80000000004 */
[----:B------:R-:W-:-:S04]  /*03e0*/  FMUL R4, R3, R4 ;  /* 0x0000000403047220 */ /* 0x000fc80000400000 */
[----:B------:R-:W-:-:S04]  /*03f0*/  FFMA R4, R3, R4, R3 ;  /* 0x0000000403047223 */ /* 0x000fc80000000003 */
[----:B------:R-:W-:Y:S01]  /*0400*/  FFMA R3, R5, 0.69314718246459960938, R4 ;  /* 0x3f31721805037823 */ /* 0x000fe20000000004 */
[C---:B------:R-:W-:Y:S01]  /*0410*/  @P2 FFMA R3, R6.reuse, R7, +INF ;  /* 0x7f80000006032423 */ /* 0x040fe20000000007 */
[----:B------:R-:W0:Y:S01]  /*0420*/  LDC.64 R4, c[0x0][0x380] ;  /* 0x0000e000ff047b82 */ /* 0x000e220000000a00 */
[----:B------:R-:W-:-:S04]  /*0430*/  @P1 FSETP.NEU.AND P2, PT, R6, RZ, PT ;  /* 0x000000ff0600120b */ /* 0x000fc80003f4d000 */
[----:B------:R-:W-:-:S04]  /*0440*/  @P1 FSEL R3, R3, -RZ, P2 ;  /* 0x800000ff03031208 */ /* 0x000fc80001000000 */
[----:B------:R-:W-:-:S05]  /*0450*/  MOV R7, R3 ;  /* 0x0000000300077202 */ /* 0x000fca0000000f00 */
[----:B------:R-:W-:Y:S01]  /*0460*/  @P0 FADD R7, R7, 0.69314718246459960938 ;  /* 0x3f31721807070421 */ /* 0x000fe20000000000 */
[----:B------:R-:W-:-:S04]  /*0470*/  FSETP.NAN.AND P0, PT, |R2|, |R2|, PT ;  /* 0x400000020200720b */ /* 0x000fc80003f08200 */
[----:B------:R-:W-:Y:S01]  /*0480*/  LOP3.LUT R6, R7, 0x80000000, R2, 0xb8, !PT ;  /* 0x8000000007067812 */ /* 0x000fe200078eb802 */
[----:B0-----:R-:W-:-:S03]  /*0490*/  IMAD.WIDE.U32 R2, R0, 0x4, R4 ;  /* 0x0000000400027825 */ /* 0x001fc600078e0004 */
[----:B------:R-:W-:-:S05]  /*04a0*/  FSEL R5, R6, R7, !P0 ;  /* 0x0000000706057208 */ /* 0x000fca0004000000 */
[----:B------:R-:W-:Y:S01]  /*04b0*/  STG.E desc[UR4][R2.64], R5 ;  /* 0x0000000502007986 */ /* 0x000fe2000c101904 */
[----:B------:R-:W-:Y:S05]  /*04c0*/  EXIT ;  /* 0x000000000000794d */ /* 0x000fea0003800000 */
.L_x_15:
        /* <DEDUP_REMOVED lines=11> */
.L_x_19:


//--------------------- .nv.shared.reserved.0     --------------------------
	.section	.nv.shared.reserved.0,"aw",@nobits
	.weak		__nv_reservedSMEM_offset_0_alias
	.size		__nv_reservedSMEM_offset_0_alias, 0, 64
	.other		__nv_reservedSMEM_offset_0_alias,@"STO_CUDA_RESERVED_SHARED STV_DEFAULT"
__nv_reservedSMEM_offset_0_alias:
	.zero		0
	.zero		64


//--------------------- .nv.constant0.default_function_kernel --------------------------
	.section	.nv.constant0.default_function_kernel,"a",@progbits
	.sectionflags	@""
	.align	4
.nv.constant0.default_function_kernel:
	.zero		912


//--------------------- .nv.constant0.default_function_kernel_1 --------------------------
	.section	.nv.constant0.default_function_kernel_1,"a",@progbits
	.sectionflags	@""
	.align	4
.nv.constant0.default_function_kernel_1:
	.zero		912


//--------------------- .nv.constant0.default_function_kernel_2 --------------------------
	.section	.nv.constant0.default_function_kernel_2,"a",@progbits
	.sectionflags	@""
	.align	4
.nv.constant0.default_function_kernel_2:
	.zero		912


//--------------------- SYMBOLS --------------------------

	.type		.nv.reservedSmem.offset0,@object
	.size		.nv.reservedSmem.offset0,0x4
